//
// Generated by NVIDIA NVVM Compiler
//
// Compiler Build ID: CL-36424714
// Cuda compilation tools, release 13.0, V13.0.88
// Based on NVVM 20.0.0
//

.version 9.0
.target sm_100
.address_size 64

	// .globl	_Z13stencilKernelPfS_i

.visible .entry _Z13stencilKernelPfS_i(
	.param .u64 .ptr .align 1 _Z13stencilKernelPfS_i_param_0,
	.param .u64 .ptr .align 1 _Z13stencilKernelPfS_i_param_1,
	.param .u32 _Z13stencilKernelPfS_i_param_2
)
{
	.reg .pred 	%p<12>;
	.reg .b32 	%r<35>;
	.reg .b32 	%f<13>;
	.reg .b64 	%rd<20>;

	ld.param.u64 	%rd1, [_Z13stencilKernelPfS_i_param_0];
	ld.param.u64 	%rd2, [_Z13stencilKernelPfS_i_param_1];
	ld.param.u32 	%r5, [_Z13stencilKernelPfS_i_param_2];
	mov.u32 	%r6, %ctaid.x;
	shl.b32 	%r7, %r6, 3;
	mov.u32 	%r8, %tid.x;
	add.s32 	%r9, %r7, %r8;
	mov.u32 	%r10, %ctaid.y;
	shl.b32 	%r11, %r10, 3;
	mov.u32 	%r12, %tid.y;
	add.s32 	%r13, %r11, %r12;
	mov.u32 	%r14, %ctaid.z;
	shl.b32 	%r15, %r14, 3;
	mov.u32 	%r16, %tid.z;
	add.s32 	%r17, %r15, %r16;
	setp.lt.s32 	%p1, %r9, 1;
	add.s32 	%r18, %r5, -1;
	setp.ge.s32 	%p2, %r9, %r18;
	or.pred  	%p3, %p1, %p2;
	setp.eq.s32 	%p4, %r13, 0;
	or.pred  	%p5, %p4, %p3;
	setp.ge.s32 	%p6, %r13, %r18;
	or.pred  	%p7, %p5, %p6;
	setp.eq.s32 	%p8, %r17, 0;
	or.pred  	%p9, %p7, %p8;
	setp.ge.s32 	%p10, %r17, %r18;
	or.pred  	%p11, %p9, %p10;
	@%p11 bra 	$L__BB0_2;
	cvta.to.global.u64 	%rd3, %rd2;
	cvta.to.global.u64 	%rd4, %rd1;
	add.s32 	%r19, %r9, -1;
	mul.lo.s32 	%r20, %r5, %r19;
	mul.lo.s32 	%r21, %r5, %r13;
	add.s32 	%r22, %r21, %r17;
	mad.lo.s32 	%r23, %r20, %r5, %r22;
	mul.wide.s32 	%rd5, %r23, 4;
	add.s64 	%rd6, %rd3, %rd5;
	ld.global.f32 	%f1, [%rd6];
	shl.b32 	%r24, %r5, 1;
	add.s32 	%r25, %r20, %r24;
	mad.lo.s32 	%r26, %r25, %r5, %r22;
	mul.wide.s32 	%rd7, %r26, 4;
	add.s64 	%rd8, %rd3, %rd7;
	ld.global.f32 	%f2, [%rd8];
	add.f32 	%f3, %f1, %f2;
	sub.s32 	%r27, %r25, %r5;
	mul.lo.s32 	%r28, %r27, %r5;
	sub.s32 	%r29, %r21, %r5;
	add.s32 	%r30, %r29, %r17;
	add.s32 	%r31, %r30, %r28;
	mul.wide.s32 	%rd9, %r31, 4;
	add.s64 	%rd10, %rd3, %rd9;
	ld.global.f32 	%f4, [%rd10];
	add.f32 	%f5, %f3, %f4;
	add.s32 	%r32, %r22, %r28;
	add.s32 	%r33, %r32, %r5;
	mul.wide.s32 	%rd11, %r33, 4;
	add.s64 	%rd12, %rd3, %rd11;
	ld.global.f32 	%f6, [%rd12];
	add.f32 	%f7, %f5, %f6;
	add.s32 	%r34, %r28, %r21;
	cvt.s64.s32 	%rd13, %r34;
	cvt.u64.u32 	%rd14, %r17;
	add.s64 	%rd15, %rd14, %rd13;
	shl.b64 	%rd16, %rd15, 2;
	add.s64 	%rd17, %rd3, %rd16;
	ld.global.f32 	%f8, [%rd17+-4];
	add.f32 	%f9, %f7, %f8;
	ld.global.f32 	%f10, [%rd17+4];
	add.f32 	%f11, %f9, %f10;
	mul.f32 	%f12, %f11, 0f3F400000;
	mul.wide.s32 	%rd18, %r32, 4;
	add.s64 	%rd19, %rd4, %rd18;
	st.global.f32 	[%rd19], %f12;
$L__BB0_2:
	ret;

}


// ===== COMPILED SASS (sm_100) =====

	.target	sm_100

	.elftype	@"ET_EXEC"


//--------------------- .note.nv.tkinfo           --------------------------
	.section	.note.nv.tkinfo,"",@"SHT_NOTE"
	.sectionflags	@"SHF_NOTE_NV_TKINFO"
	.tkinfo
        /*0018*/ 	.word	0x00000002
        /*0030*/ 	.string	""
        /*0030*/ 	.string	"ptxas"
        /*0030*/ 	.string	"Cuda compilation tools, release 13.0, V13.0.88"
        /*0030*/ 	.string	"Build cuda_13.0.r13.0/compiler.36424714_0"
        /*0030*/ 	.string	"-arch sm_100 -m 64 "



//--------------------- .note.nv.cuinfo           --------------------------
	.section	.note.nv.cuinfo,"",@"SHT_NOTE"
	.sectionflags	@"SHF_NOTE_NV_CUINFO"
        /*0018*/ 	.short	0x0002
        /*001a*/ 	.short	0x0064
        /*001c*/ 	.short	0x0082
	.zero		2


//--------------------- .nv.info                  --------------------------
	.section	.nv.info,"",@"SHT_CUDA_INFO"
	.align	4


	//----- nvinfo : EIATTR_REGCOUNT
	.align		4
        /*0000*/ 	.byte	0x04, 0x2f
        /*0002*/ 	.short	(.L_1 - .L_0)
	.align		4
.L_0:
        /*0004*/ 	.word	index@(_Z13stencilKernelPfS_i)
        /*0008*/ 	.word	0x00000012


	//----- nvinfo : EIATTR_FRAME_SIZE
	.align		4
.L_1:
        /*000c*/ 	.byte	0x04, 0x11
        /*000e*/ 	.short	(.L_3 - .L_2)
	.align		4
.L_2:
        /*0010*/ 	.word	index@(_Z13stencilKernelPfS_i)
        /*0014*/ 	.word	0x00000000


	//----- nvinfo : EIATTR_MIN_STACK_SIZE
	.align		4
.L_3:
        /*0018*/ 	.byte	0x04, 0x12
        /*001a*/ 	.short	(.L_5 - .L_4)
	.align		4
.L_4:
        /*001c*/ 	.word	index@(_Z13stencilKernelPfS_i)
        /*0020*/ 	.word	0x00000000
.L_5:


//--------------------- .nv.compat                --------------------------
	.section	.nv.compat,"",@"SHT_CUDA_COMPAT_INFO"
	.align	4
        /*0000*/ 	.byte	0x02, 0x09, 0x00, 0x00, 0x02, 0x02, 0x01, 0x00, 0x02, 0x05, 0x05, 0x00, 0x03, 0x07, 0x01, 0x01
        /*0010*/ 	.byte	0x02, 0x03, 0x00, 0x00, 0x02, 0x06, 0x01, 0x00, 0x04, 0x0b, 0x08, 0x00, 0x09, 0x00, 0x00, 0x00
        /*0020*/ 	.byte	0x00, 0x00, 0x00, 0x00


//--------------------- .nv.info._Z13stencilKernelPfS_i --------------------------
	.section	.nv.info._Z13stencilKernelPfS_i,"",@"SHT_CUDA_INFO"
	.sectionflags	@""
	.align	4


	//----- nvinfo : EIATTR_CUDA_API_VERSION
	.align		4
        /*0000*/ 	.byte	0x04, 0x37
        /*0002*/ 	.short	(.L_7 - .L_6)
.L_6:
        /*0004*/ 	.word	0x00000082


	//----- nvinfo : EIATTR_KPARAM_INFO
	.align		4
.L_7:
        /*0008*/ 	.byte	0x04, 0x17
        /*000a*/ 	.short	(.L_9 - .L_8)
.L_8:
        /*000c*/ 	.word	0x00000000
        /*0010*/ 	.short	0x0002
        /*0012*/ 	.short	0x0010
        /*0014*/ 	.byte	0x00, 0xf0, 0x11, 0x00


	//----- nvinfo : EIATTR_KPARAM_INFO
	.align		4
.L_9:
        /*0018*/ 	.byte	0x04, 0x17
        /*001a*/ 	.short	(.L_11 - .L_10)
.L_10:
        /*001c*/ 	.word	0x00000000
        /*0020*/ 	.short	0x0001
        /*0022*/ 	.short	0x0008
        /*0024*/ 	.byte	0x00, 0xf5, 0x21, 0x00


	//----- nvinfo : EIATTR_KPARAM_INFO
	.align		4
.L_11:
        /*0028*/ 	.byte	0x04, 0x17
        /*002a*/ 	.short	(.L_13 - .L_12)
.L_12:
        /*002c*/ 	.word	0x00000000
        /*0030*/ 	.short	0x0000
        /*0032*/ 	.short	0x0000
        /*0034*/ 	.byte	0x00, 0xf5, 0x21, 0x00


	//----- nvinfo : EIATTR_SPARSE_MMA_MASK
	.align		4
.L_13:
        /*0038*/ 	.byte	0x03, 0x50
        /*003a*/ 	.short	0x0000


	//----- nvinfo : EIATTR_MAXREG_COUNT
	.align		4
        /*003c*/ 	.byte	0x03, 0x1b
        /*003e*/ 	.short	0x00ff


	//----- nvinfo : EIATTR_MERCURY_ISA_VERSION
	.align		4
        /*0040*/ 	.byte	0x03, 0x5f
        /*0042*/ 	.short	0x0101


	//----- nvinfo : EIATTR_VRC_CTA_INIT_COUNT
	.align		4
        /*0044*/ 	.byte	0x02, 0x4a
	.zero		1
	.zero		1


	//----- nvinfo : EIATTR_EXIT_INSTR_OFFSETS
	.align		4
        /*0048*/ 	.byte	0x04, 0x1c
        /*004a*/ 	.short	(.L_15 - .L_14)


	//   ....[0]....
.L_14:
        /*004c*/ 	.word	0x00000120


	//   ....[1]....
        /*0050*/ 	.word	0x000003b0


	//----- nvinfo : EIATTR_CBANK_PARAM_SIZE
	.align		4
.L_15:
        /*0054*/ 	.byte	0x03, 0x19
        /*0056*/ 	.short	0x0014


	//----- nvinfo : EIATTR_PARAM_CBANK
	.align		4
        /*0058*/ 	.byte	0x04, 0x0a
        /*005a*/ 	.short	(.L_17 - .L_16)
	.align		4
.L_16:
        /*005c*/ 	.word	index@(.nv.constant0._Z13stencilKernelPfS_i)
        /*0060*/ 	.short	0x0380
        /*0062*/ 	.short	0x0014


	//----- nvinfo : EIATTR_SW_WAR
	.align		4
.L_17:
        /*0064*/ 	.byte	0x04, 0x36
        /*0066*/ 	.short	(.L_19 - .L_18)
.L_18:
        /*0068*/ 	.word	0x00000008
.L_19:


//--------------------- .nv.callgraph             --------------------------
	.section	.nv.callgraph,"",@"SHT_CUDA_CALLGRAPH"
	.align	4
	.sectionentsize	8
	.align		4
        /*0000*/ 	.word	0x00000000
	.align		4
        /*0004*/ 	.word	0xffffffff
	.align		4
        /*0008*/ 	.word	0x00000000
	.align		4
        /*000c*/ 	.word	0xfffffffe
	.align		4
        /*0010*/ 	.word	0x00000000
	.align		4
        /*0014*/ 	.word	0xfffffffd
	.align		4
        /*0018*/ 	.word	0x00000000
	.align		4
        /*001c*/ 	.word	0xfffffffc


//--------------------- .text._Z13stencilKernelPfS_i --------------------------
	.section	.text._Z13stencilKernelPfS_i,"ax",@progbits
	.align	128
        .global         _Z13stencilKernelPfS_i
        .type           _Z13stencilKernelPfS_i,@function
        .size           _Z13stencilKernelPfS_i,(.L_x_1 - _Z13stencilKernelPfS_i)
        .other          _Z13stencilKernelPfS_i,@"STO_CUDA_ENTRY STV_DEFAULT"
_Z13stencilKernelPfS_i:
.text._Z13stencilKernelPfS_i:
[----:B------:R-:W-:Y:S01]  /*0000*/  LDC R1, c[0x0][0x37c] ;  /* 0x0000df00ff017b82 */ /* 0x000fe20000000800 */
[----:B------:R-:W0:Y:S07]  /*0010*/  S2R R0, SR_CTAID.X ;  /* 0x0000000000007919 */ /* 0x000e2e0000002500 */
[----:B------:R-:W1:Y:S01]  /*0020*/  LDC R5, c[0x0][0x390] ;  /* 0x0000e400ff057b82 */ /* 0x000e620000000800 */
[----:B------:R-:W0:Y:S01]  /*0030*/  S2R R3, SR_TID.X ;  /* 0x0000000000037919 */ /* 0x000e220000002100 */
[----:B------:R-:W2:Y:S01]  /*0040*/  S2R R4, SR_CTAID.Y ;  /* 0x0000000000047919 */ /* 0x000ea20000002600 */
[----:B------:R-:W2:Y:S01]  /*0050*/  S2R R7, SR_TID.Y ;  /* 0x0000000000077919 */ /* 0x000ea20000002200 */
[----:B------:R-:W3:Y:S01]  /*0060*/  S2R R10, SR_CTAID.Z ;  /* 0x00000000000a7919 */ /* 0x000ee20000002700 */
[----:B------:R-:W3:Y:S01]  /*0070*/  S2R R9, SR_TID.Z ;  /* 0x0000000000097919 */ /* 0x000ee20000002300 */
[----:B0-----:R-:W-:-:S02]  /*0080*/  LEA R0, R0, R3, 0x3 ;  /* 0x0000000300007211 */ /* 0x001fc400078e18ff */
[----:B-1----:R-:W-:-:S04]  /*0090*/  IADD3 R3, PT, PT, R5, -0x1, RZ ;  /* 0xffffffff05037810 */ /* 0x002fc80007ffe0ff */
[----:B------:R-:W-:Y:S02]  /*00a0*/  ISETP.GE.AND P0, PT, R0, R3, PT ;  /* 0x000000030000720c */ /* 0x000fe40003f06270 */
[----:B--2---:R-:W-:Y:S02]  /*00b0*/  LEA R4, R4, R7, 0x3 ;  /* 0x0000000704047211 */ /* 0x004fe400078e18ff */
[----:B------:R-:W-:-:S04]  /*00c0*/  ISETP.LT.OR P0, PT, R0, 0x1, P0 ;  /* 0x000000010000780c */ /* 0x000fc80000701670 */
[----:B------:R-:W-:Y:S02]  /*00d0*/  ISETP.EQ.OR P0, PT, R4, RZ, P0 ;  /* 0x000000ff0400720c */ /* 0x000fe40000702670 */
[----:B---3--:R-:W-:Y:S02]  /*00e0*/  LEA R10, R10, R9, 0x3 ;  /* 0x000000090a0a7211 */ /* 0x008fe400078e18ff */
[----:B------:R-:W-:-:S04]  /*00f0*/  ISETP.GE.OR P0, PT, R4, R3, P0 ;  /* 0x000000030400720c */ /* 0x000fc80000706670 */
[----:B------:R-:W-:-:S04]  /*0100*/  ISETP.EQ.OR P0, PT, R10, RZ, P0 ;  /* 0x000000ff0a00720c */ /* 0x000fc80000702670 */
[----:B------:R-:W-:-:S13]  /*0110*/  ISETP.GE.OR P0, PT, R10, R3, P0 ;  /* 0x000000030a00720c */ /* 0x000fda0000706670 */
[----:B------:R-:W-:Y:S05]  /*0120*/  @P0 EXIT ;  /* 0x000000000000094d */ /* 0x000fea0003800000 */
[----:B------:R-:W-:Y:S01]  /*0130*/  IADD3 R0, PT, PT, R0, -0x1, RZ ;  /* 0xffffffff00007810 */ /* 0x000fe20007ffe0ff */
[----:B------:R-:W0:Y:S01]  /*0140*/  LDC.64 R2, c[0x0][0x388] ;  /* 0x0000e200ff027b82 */ /* 0x000e220000000a00 */
[CC--:B------:R-:W-:Y:S01]  /*0150*/  IMAD R8, R4.reuse, R5.reuse, R10 ;  /* 0x0000000504087224 */ /* 0x0c0fe200078e020a */
[----:B------:R-:W1:Y:S01]  /*0160*/  LDCU.64 UR4, c[0x0][0x358] ;  /* 0x00006b00ff0477ac */ /* 0x000e620008000a00 */
[-C--:B------:R-:W-:Y:S02]  /*0170*/  IMAD R9, R4, R5.reuse, -R5 ;  /* 0x0000000504097224 */ /* 0x080fe400078e0a05 */
[-C--:B------:R-:W-:Y:S01]  /*0180*/  IMAD R0, R0, R5.reuse, RZ ;  /* 0x0000000500007224 */ /* 0x080fe200078e02ff */
[----:B------:R-:W2:Y:S03]  /*0190*/  LDCU.64 UR6, c[0x0][0x388] ;  /* 0x00007100ff0677ac */ /* 0x000ea60008000a00 */
[----:B------:R-:W-:Y:S01]  /*01a0*/  IMAD R7, R0, R5, R8 ;  /* 0x0000000500077224 */ /* 0x000fe200078e0208 */
[----:B------:R-:W-:-:S04]  /*01b0*/  LEA R6, R5, R0, 0x1 ;  /* 0x0000000005067211 */ /* 0x000fc800078e08ff */
[----:B------:R-:W-:-:S04]  /*01c0*/  IADD3 R11, PT, PT, R6, -R5, RZ ;  /* 0x80000005060b7210 */ /* 0x000fc80007ffe0ff */
[----:B------:R-:W-:Y:S02]  /*01d0*/  IADD3 R0, PT, PT, R4, R11, RZ ;  /* 0x0000000b04007210 */ /* 0x000fe40007ffe0ff */
[----:B------:R-:W-:Y:S01]  /*01e0*/  IADD3 R4, PT, PT, R10, R9, RZ ;  /* 0x000000090a047210 */ /* 0x000fe20007ffe0ff */
[-CC-:B------:R-:W-:Y:S02]  /*01f0*/  IMAD R9, R6, R5.reuse, R8.reuse ;  /* 0x0000000506097224 */ /* 0x180fe400078e0208 */
[-C--:B------:R-:W-:Y:S02]  /*0200*/  IMAD R15, R0, R5.reuse, RZ ;  /* 0x00000005000f7224 */ /* 0x080fe400078e02ff */
[CC--:B------:R-:W-:Y:S02]  /*0210*/  IMAD R0, R11.reuse, R5.reuse, R8 ;  /* 0x000000050b007224 */ /* 0x0c0fe400078e0208 */
[-C--:B------:R-:W-:Y:S02]  /*0220*/  IMAD R11, R11, R5.reuse, R4 ;  /* 0x000000050b0b7224 */ /* 0x080fe400078e0204 */
[----:B0-----:R-:W-:Y:S01]  /*0230*/  IMAD.WIDE R8, R9, 0x4, R2 ;  /* 0x0000000409087825 */ /* 0x001fe200078e0202 */
[----:B------:R-:W-:-:S03]  /*0240*/  IADD3 R13, PT, PT, R0, R5, RZ ;  /* 0x00000005000d7210 */ /* 0x000fc60007ffe0ff */
[--C-:B------:R-:W-:Y:S01]  /*0250*/  IMAD.WIDE R6, R7, 0x4, R2.reuse ;  /* 0x0000000407067825 */ /* 0x100fe200078e0202 */
[----:B------:R-:W-:Y:S01]  /*0260*/  IADD3 R14, P0, PT, R10, R15, RZ ;  /* 0x0000000f0a0e7210 */ /* 0x000fe20007f1e0ff */
[----:B-1----:R-:W3:Y:S02]  /*0270*/  LDG.E R9, desc[UR4][R8.64] ;  /* 0x0000000408097981 */ /* 0x002ee4000c1e1900 */
[--C-:B------:R-:W-:Y:S02]  /*0280*/  IMAD.WIDE R4, R11, 0x4, R2.reuse ;  /* 0x000000040b047825 */ /* 0x100fe400078e0202 */
[----:B------:R0:W3:Y:S01]  /*0290*/  LDG.E R12, desc[UR4][R6.64] ;  /* 0x00000004060c7981 */ /* 0x0000e2000c1e1900 */
[----:B------:R-:W-:Y:S01]  /*02a0*/  LEA.HI.X.SX32 R15, R15, RZ, 0x1, P0 ;  /* 0x000000ff0f0f7211 */ /* 0x000fe200000f0eff */
[----:B------:R-:W-:Y:S01]  /*02b0*/  IMAD.WIDE R2, R13, 0x4, R2 ;  /* 0x000000040d027825 */ /* 0x000fe200078e0202 */
[C---:B--2---:R-:W-:Y:S01]  /*02c0*/  LEA R10, P0, R14.reuse, UR6, 0x2 ;  /* 0x000000060e0a7c11 */ /* 0x044fe2000f8010ff */
[----:B------:R-:W2:Y:S03]  /*02d0*/  LDG.E R5, desc[UR4][R4.64] ;  /* 0x0000000404057981 */ /* 0x000ea6000c1e1900 */
[----:B------:R-:W-:Y:S01]  /*02e0*/  LEA.HI.X R11, R14, UR7, R15, 0x2, P0 ;  /* 0x000000070e0b7c11 */ /* 0x000fe200080f140f */
[----:B------:R-:W4:Y:S01]  /*02f0*/  LDG.E R3, desc[UR4][R2.64] ;  /* 0x0000000402037981 */ /* 0x000f22000c1e1900 */
[----:B0-----:R-:W0:Y:S03]  /*0300*/  LDC.64 R6, c[0x0][0x380] ;  /* 0x0000e000ff067b82 */ /* 0x001e260000000a00 */
[----:B------:R-:W5:Y:S04]  /*0310*/  LDG.E R13, desc[UR4][R10.64+-0x4] ;  /* 0xfffffc040a0d7981 */ /* 0x000f68000c1e1900 */
[----:B------:R-:W5:Y:S01]  /*0320*/  LDG.E R15, desc[UR4][R10.64+0x4] ;  /* 0x000004040a0f7981 */ /* 0x000f62000c1e1900 */
[----:B---3--:R-:W-:-:S04]  /*0330*/  FADD R12, R12, R9 ;  /* 0x000000090c0c7221 */ /* 0x008fc80000000000 */
[----:B--2---:R-:W-:-:S04]  /*0340*/  FADD R12, R12, R5 ;  /* 0x000000050c0c7221 */ /* 0x004fc80000000000 */
[----:B----4-:R-:W-:-:S04]  /*0350*/  FADD R12, R12, R3 ;  /* 0x000000030c0c7221 */ /* 0x010fc80000000000 */
[----:B-----5:R-:W-:Y:S01]  /*0360*/  FADD R12, R12, R13 ;  /* 0x0000000d0c0c7221 */ /* 0x020fe20000000000 */
[----:B0-----:R-:W-:-:S04]  /*0370*/  IMAD.WIDE R4, R0, 0x4, R6 ;  /* 0x0000000400047825 */ /* 0x001fc800078e0206 */
[----:B------:R-:W-:-:S04]  /*0380*/  FADD R12, R12, R15 ;  /* 0x0000000f0c0c7221 */ /* 0x000fc80000000000 */
[----:B------:R-:W-:-:S05]  /*0390*/  FMUL R7, R12, 0.75 ;  /* 0x3f4000000c077820 */ /* 0x000fca0000400000 */
[----:B------:R-:W-:Y:S01]  /*03a0*/  STG.E desc[UR4][R4.64], R7 ;  /* 0x0000000704007986 */ /* 0x000fe2000c101904 */
[----:B------:R-:W-:Y:S05]  /*03b0*/  EXIT ;  /* 0x000000000000794d */ /* 0x000fea0003800000 */
.L_x_0:
[----:B------:R-:W-:-:S00]  /*03c0*/  BRA `(.L_x_0) ;  /* 0xfffffffc00fc7947 */ /* 0x000fc0000383ffff */
[----:B------:R-:W-:-:S00]  /*03d0*/  NOP ;  /* 0x0000000000007918 */ /* 0x000fc00000000000 */
        /* <DEDUP_REMOVED lines=10> */
.L_x_1:


//--------------------- .nv.shared.reserved.0     --------------------------
	.section	.nv.shared.reserved.0,"aw",@nobits
	.weak		__nv_reservedSMEM_offset_0_alias
	.size		__nv_reservedSMEM_offset_0_alias, 0, 64
	.other		__nv_reservedSMEM_offset_0_alias,@"STO_CUDA_RESERVED_SHARED STV_DEFAULT"
__nv_reservedSMEM_offset_0_alias:
	.zero		0
	.zero		64


//--------------------- .nv.constant0._Z13stencilKernelPfS_i --------------------------
	.section	.nv.constant0._Z13stencilKernelPfS_i,"a",@progbits
	.sectionflags	@""
	.align	4
.nv.constant0._Z13stencilKernelPfS_i:
	.zero		916


//--------------------- SYMBOLS --------------------------

	.type		.nv.reservedSmem.offset0,@object
	.size		.nv.reservedSmem.offset0,0x4
